	.headerflags	@"EF_CUDA_TEXMODE_UNIFIED EF_CUDA_64BIT_ADDRESS EF_CUDA_ACCELERATORS EF_CUDA_SM90 EF_CUDA_VIRTUAL_SM(EF_CUDA_SM90)"
	.elftype	@"ET_EXEC"


//--------------------- .nv.info                  --------------------------
	.section	.nv.info,"",@"SHT_CUDA_INFO"
	.align	4


	//----- nvinfo : EIATTR_REGCOUNT
	.align		4
        /*0000*/ 	.byte	0x04, 0x2f
        /*0002*/ 	.short	(.L_2 - .L_1)
	.align		4
.L_1:
        /*0004*/ 	.word	index@(triton_per_fused_add_log_mse_loss_mul_1)
        /*0008*/ 	.word	0x00000015


	//----- nvinfo : EIATTR_MIN_STACK_SIZE
	.align		4
.L_2:
        /*000c*/ 	.byte	0x04, 0x12
        /*000e*/ 	.short	(.L_4 - .L_3)
	.align		4
.L_3:
        /*0010*/ 	.word	index@(triton_per_fused_add_log_mse_loss_mul_1)
        /*0014*/ 	.word	0x00000000


	//----- nvinfo : EIATTR_FRAME_SIZE
	.align		4
.L_4:
        /*0018*/ 	.byte	0x04, 0x11
        /*001a*/ 	.short	(.L_6 - .L_5)
	.align		4
.L_5:
        /*001c*/ 	.word	index@(triton_per_fused_add_log_mse_loss_mul_1)
        /*0020*/ 	.word	0x00000000


	//----- nvinfo : EIATTR_MIN_STACK_SIZE
	.align		4
.L_6:
        /*0024*/ 	.byte	0x04, 0x12
        /*0026*/ 	.short	(.L_8 - .L_7)
	.align		4
.L_7:
        /*0028*/ 	.word	index@(triton_per_fused_add_log_mse_loss_mul_1)
        /*002c*/ 	.word	0x00000000
.L_8:


//--------------------- .nv.info.triton_per_fused_add_log_mse_loss_mul_1 --------------------------
	.section	.nv.info.triton_per_fused_add_log_mse_loss_mul_1,"",@"SHT_CUDA_INFO"
	.sectionflags	@""
	.align	4


	//----- nvinfo : EIATTR_CUDA_API_VERSION
	.align		4
        /*0000*/ 	.byte	0x04, 0x37
        /*0002*/ 	.short	(.L_10 - .L_9)
.L_9:
        /*0004*/ 	.word	0x0000007c


	//----- nvinfo : EIATTR_KPARAM_INFO
	.align		4
.L_10:
        /*0008*/ 	.byte	0x04, 0x17
        /*000a*/ 	.short	(.L_12 - .L_11)
.L_11:
        /*000c*/ 	.word	0x00000000
        /*0010*/ 	.short	0x0003
        /*0012*/ 	.short	0x0018
        /*0014*/ 	.byte	0x00, 0xf0, 0x11, 0x00


	//----- nvinfo : EIATTR_KPARAM_INFO
	.align		4
.L_12:
        /*0018*/ 	.byte	0x04, 0x17
        /*001a*/ 	.short	(.L_14 - .L_13)
.L_13:
        /*001c*/ 	.word	0x00000000
        /*0020*/ 	.short	0x0002
        /*0022*/ 	.short	0x0010
        /*0024*/ 	.byte	0x00, 0xf4, 0x21, 0x00


	//----- nvinfo : EIATTR_KPARAM_INFO
	.align		4
.L_14:
        /*0028*/ 	.byte	0x04, 0x17
        /*002a*/ 	.short	(.L_16 - .L_15)
.L_15:
        /*002c*/ 	.word	0x00000000
        /*0030*/ 	.short	0x0001
        /*0032*/ 	.short	0x0008
        /*0034*/ 	.byte	0x00, 0xf4, 0x21, 0x00


	//----- nvinfo : EIATTR_KPARAM_INFO
	.align		4
.L_16:
        /*0038*/ 	.byte	0x04, 0x17
        /*003a*/ 	.short	(.L_18 - .L_17)
.L_17:
        /*003c*/ 	.word	0x00000000
        /*0040*/ 	.short	0x0000
        /*0042*/ 	.short	0x0000
        /*0044*/ 	.byte	0x00, 0xf4, 0x21, 0x00


	//----- nvinfo : EIATTR_SPARSE_MMA_MASK
	.align		4
.L_18:
        /*0048*/ 	.byte	0x03, 0x50
        /*004a*/ 	.short	0x0000


	//----- nvinfo : EIATTR_MAXREG_COUNT
	.align		4
        /*004c*/ 	.byte	0x03, 0x1b
        /*004e*/ 	.short	0x00ff


	//----- nvinfo : EIATTR_COOP_GROUP_MASK_REGIDS
	.align		4
        /*0050*/ 	.byte	0x04, 0x29
        /*0052*/ 	.short	(.L_20 - .L_19)


	//   ....[0]....
.L_19:
        /*0054*/ 	.word	0xffffffff


	//   ....[1]....
        /*0058*/ 	.word	0xffffffff


	//   ....[2]....
        /*005c*/ 	.word	0xffffffff


	//   ....[3]....
        /*0060*/ 	.word	0xffffffff


	//   ....[4]....
        /*0064*/ 	.word	0xffffffff


	//   ....[5]....
        /*0068*/ 	.word	0xffffffff


	//----- nvinfo : EIATTR_COOP_GROUP_INSTR_OFFSETS
	.align		4
.L_20:
        /*006c*/ 	.byte	0x04, 0x28
        /*006e*/ 	.short	(.L_22 - .L_21)


	//   ....[0]....
.L_21:
        /*0070*/ 	.word	0x000003e0


	//   ....[1]....
        /*0074*/ 	.word	0x00000400


	//   ....[2]....
        /*0078*/ 	.word	0x00000420


	//   ....[3]....
        /*007c*/ 	.word	0x00000440


	//   ....[4]....
        /*0080*/ 	.word	0x00000460


	//   ....[5]....
        /*0084*/ 	.word	0x00000510


	//----- nvinfo : EIATTR_EXIT_INSTR_OFFSETS
	.align		4
.L_22:
        /*0088*/ 	.byte	0x04, 0x1c
        /*008a*/ 	.short	(.L_24 - .L_23)


	//   ....[0]....
.L_23:
        /*008c*/ 	.word	0x00000910


	//   ....[1]....
        /*0090*/ 	.word	0x00000930


	//----- nvinfo : EIATTR_REQNTID
	.align		4
.L_24:
        /*0094*/ 	.byte	0x04, 0x10
        /*0096*/ 	.short	(.L_26 - .L_25)
.L_25:
        /*0098*/ 	.word	0x00000040
        /*009c*/ 	.word	0x00000001
        /*00a0*/ 	.word	0x00000001


	//----- nvinfo : EIATTR_CBANK_PARAM_SIZE
	.align		4
.L_26:
        /*00a4*/ 	.byte	0x03, 0x19
        /*00a6*/ 	.short	0x001c


	//----- nvinfo : EIATTR_PARAM_CBANK
	.align		4
        /*00a8*/ 	.byte	0x04, 0x0a
        /*00aa*/ 	.short	(.L_28 - .L_27)
	.align		4
.L_27:
        /*00ac*/ 	.word	index@(.nv.constant0.triton_per_fused_add_log_mse_loss_mul_1)
        /*00b0*/ 	.short	0x0210
        /*00b2*/ 	.short	0x001c


	//----- nvinfo : EIATTR_SW_WAR
	.align		4
.L_28:
        /*00b4*/ 	.byte	0x04, 0x36
        /*00b6*/ 	.short	(.L_30 - .L_29)
.L_29:
        /*00b8*/ 	.word	0x00000008
.L_30:


//--------------------- .nv.callgraph             --------------------------
	.section	.nv.callgraph,"",@"SHT_CUDA_CALLGRAPH"
	.align	4
	.sectionentsize	8
	.align		4
        /*0000*/ 	.word	0x00000000
	.align		4
        /*0004*/ 	.word	0xffffffff
	.align		4
        /*0008*/ 	.word	0x00000000
	.align		4
        /*000c*/ 	.word	0xfffffffe
	.align		4
        /*0010*/ 	.word	0x00000000
	.align		4
        /*0014*/ 	.word	0xfffffffd
	.align		4
        /*0018*/ 	.word	0x00000000
	.align		4
        /*001c*/ 	.word	0xfffffffc


//--------------------- .nv.constant4             --------------------------
	.section	.nv.constant4,"a",@progbits
	.align	8
	.align		8
.nv.constant4:
        /*0000*/ 	.dword	_$_str


//--------------------- .text.triton_per_fused_add_log_mse_loss_mul_1 --------------------------
	.section	.text.triton_per_fused_add_log_mse_loss_mul_1,"ax",@progbits
	.sectionflags	@"SHF_BARRIERS=1"
	.align	128
        .global         triton_per_fused_add_log_mse_loss_mul_1
        .type           triton_per_fused_add_log_mse_loss_mul_1,@function
        .size           triton_per_fused_add_log_mse_loss_mul_1,(.L_x_1 - triton_per_fused_add_log_mse_loss_mul_1)
        .other          triton_per_fused_add_log_mse_loss_mul_1,@"STO_CUDA_ENTRY STV_DEFAULT"
triton_per_fused_add_log_mse_loss_mul_1:
.text.triton_per_fused_add_log_mse_loss_mul_1:
[----:B------:R-:W0:Y:S02]  /*0000*/  LDC R1, c[0x0][0x28] ;  /* 0x00000a00ff017b82 */ /* 0x000e240000000800 */
[----:B------:R-:W1:Y:S01]  /*0010*/  S2R R18, SR_TID.X ;  /* 0x0000000000127919 */ /* 0x000e620000002100 */
[----:B------:R-:W2:Y:S01]  /*0020*/  LDC.64 R6, c[0x0][0x218] ;  /* 0x00008600ff067b82 */ /* 0x000ea20000000a00 */
[----:B------:R-:W-:Y:S01]  /*0030*/  ULDC.64 UR4, c[0x0][0x218] ;  /* 0x0000860000047ab9 */ /* 0x000fe20000000a00 */
[----:B------:R-:W-:Y:S01]  /*0040*/  ULDC.64 UR8, c[0x0][0x220] ;  /* 0x0000880000087ab9 */ /* 0x000fe20000000a00 */
[----:B------:R-:W-:Y:S01]  /*0050*/  ULDC.64 UR6, c[0x0][0x208] ;  /* 0x0000820000067ab9 */ /* 0x000fe20000000a00 */
[----:B-1----:R-:W-:-:S04]  /*0060*/  LOP3.LUT R0, R18, 0x3f, RZ, 0xc0, !PT ;  /* 0x0000003f12007812 */ /* 0x002fc800078ec0ff */
[C---:B------:R-:W-:Y:S02]  /*0070*/  LOP3.LUT R3, R0.reuse, 0x40, RZ, 0xfc, !PT ;  /* 0x0000004000037812 */ /* 0x040fe400078efcff */
[----:B------:R-:W-:Y:S02]  /*0080*/  LOP3.LUT R4, R0, 0x80, RZ, 0xfc, !PT ;  /* 0x0000008000047812 */ /* 0x000fe400078efcff */
[----:B------:R-:W-:Y:S02]  /*0090*/  PRMT R3, R3, 0x9910, RZ ;  /* 0x0000991003037816 */ /* 0x000fe400000000ff */
[----:B------:R-:W-:-:S03]  /*00a0*/  PRMT R4, R4, 0x9910, RZ ;  /* 0x0000991004047816 */ /* 0x000fc600000000ff */
[----:B------:R-:W-:Y:S02]  /*00b0*/  IMAD R3, R3, 0x56, RZ ;  /* 0x0000005603037824 */ /* 0x000fe400078e02ff */
[----:B------:R-:W-:-:S03]  /*00c0*/  IMAD R4, R4, 0xab, RZ ;  /* 0x000000ab04047824 */ /* 0x000fc600078e02ff */
[----:B------:R-:W-:Y:S02]  /*00d0*/  LOP3.LUT R3, R3, 0xffff, RZ, 0xc0, !PT ;  /* 0x0000ffff03037812 */ /* 0x000fe400078ec0ff */
[----:B------:R-:W-:Y:S02]  /*00e0*/  LOP3.LUT R8, R4, 0xffff, RZ, 0xc0, !PT ;  /* 0x0000ffff04087812 */ /* 0x000fe400078ec0ff */
[----:B------:R-:W-:Y:S01]  /*00f0*/  SHF.R.U32.HI R3, RZ, 0x8, R3 ;  /* 0x00000008ff037819 */ /* 0x000fe20000011603 */
[----:B------:R-:W1:Y:S01]  /*0100*/  LDC.64 R4, c[0x0][0x220] ;  /* 0x00008800ff047b82 */ /* 0x000e620000000a00 */
[----:B------:R-:W-:Y:S02]  /*0110*/  SHF.R.U32.HI R8, RZ, 0x9, R8 ;  /* 0x00000009ff087819 */ /* 0x000fe40000011608 */
[----:B------:R-:W-:Y:S02]  /*0120*/  LOP3.LUT R3, R3, 0xffff, RZ, 0xc0, !PT ;  /* 0x0000ffff03037812 */ /* 0x000fe400078ec0ff */
[----:B------:R-:W-:-:S02]  /*0130*/  LOP3.LUT R13, R8, 0xffff, RZ, 0xc0, !PT ;  /* 0x0000ffff080d7812 */ /* 0x000fc400078ec0ff */
[----:B------:R-:W-:Y:S01]  /*0140*/  IADD3 R10, P0, R0, R3, RZ ;  /* 0x00000003000a7210 */ /* 0x000fe20007f1e0ff */
[----:B------:R-:W-:Y:S01]  /*0150*/  IMAD R3, R0, 0x56, RZ ;  /* 0x0000005600037824 */ /* 0x000fe200078e02ff */
[----:B------:R-:W-:Y:S02]  /*0160*/  IADD3 R12, P1, R0, R13, RZ ;  /* 0x0000000d000c7210 */ /* 0x000fe40007f3e0ff */
[----:B------:R-:W-:Y:S02]  /*0170*/  IADD3.X R11, RZ, RZ, RZ, P0, !PT ;  /* 0x000000ffff0b7210 */ /* 0x000fe400007fe4ff */
[----:B------:R-:W-:Y:S01]  /*0180*/  LOP3.LUT R9, R3, 0xffff, RZ, 0xc0, !PT ;  /* 0x0000ffff03097812 */ /* 0x000fe200078ec0ff */
[----:B------:R-:W-:Y:S01]  /*0190*/  IMAD.X R13, RZ, RZ, RZ, P1 ;  /* 0x000000ffff0d7224 */ /* 0x000fe200008e06ff */
[C---:B------:R-:W-:Y:S01]  /*01a0*/  SHF.L.U64.HI R3, R10.reuse, 0x2, R11 ;  /* 0x000000020a037819 */ /* 0x040fe2000001020b */
[----:B------:R-:W-:Y:S01]  /*01b0*/  IMAD.SHL.U32 R10, R10, 0x4, RZ ;  /* 0x000000040a0a7824 */ /* 0x000fe200078e00ff */
[----:B------:R-:W-:-:S04]  /*01c0*/  SHF.R.U32.HI R9, RZ, 0x8, R9 ;  /* 0x00000008ff097819 */ /* 0x000fc80000011609 */
[----:B------:R-:W-:Y:S02]  /*01d0*/  LOP3.LUT R11, R9, 0xffff, RZ, 0xc0, !PT ;  /* 0x0000ffff090b7812 */ /* 0x000fe400078ec0ff */
[----:B------:R-:W-:Y:S02]  /*01e0*/  IADD3 R8, P0, R10, UR4, RZ ;  /* 0x000000040a087c10 */ /* 0x000fe4000ff1e0ff */
[----:B------:R-:W-:Y:S02]  /*01f0*/  IADD3 R11, R0, R11, RZ ;  /* 0x0000000b000b7210 */ /* 0x000fe40007ffe0ff */
[C---:B------:R-:W-:Y:S02]  /*0200*/  SHF.L.U64.HI R13, R12.reuse, 0x2, R13 ;  /* 0x000000020c0d7819 */ /* 0x040fe4000001020d */
[----:B------:R-:W-:Y:S01]  /*0210*/  SHF.L.U32 R12, R12, 0x2, RZ ;  /* 0x000000020c0c7819 */ /* 0x000fe200000006ff */
[----:B--2---:R-:W-:Y:S01]  /*0220*/  IMAD.WIDE.U32 R14, R11, 0x4, R6 ;  /* 0x000000040b0e7825 */ /* 0x004fe200078e0006 */
[----:B------:R-:W-:-:S02]  /*0230*/  IADD3 R6, P1, R10, UR8, RZ ;  /* 0x000000080a067c10 */ /* 0x000fc4000ff3e0ff */
[----:B------:R-:W-:Y:S01]  /*0240*/  IADD3.X R9, R3, UR5, RZ, P0, !PT ;  /* 0x0000000503097c10 */ /* 0x000fe200087fe4ff */
[----:B-1----:R-:W-:Y:S01]  /*0250*/  IMAD.WIDE.U32 R16, R11, 0x4, R4 ;  /* 0x000000040b107825 */ /* 0x002fe200078e0004 */
[----:B------:R-:W-:Y:S01]  /*0260*/  IADD3 R10, P0, R12, UR4, RZ ;  /* 0x000000040c0a7c10 */ /* 0x000fe2000ff1e0ff */
[----:B------:R-:W2:Y:S01]  /*0270*/  LDG.E R14, desc[UR6][R14.64] ;  /* 0x000000060e0e7981 */ /* 0x000ea2000c1e1900 */
[----:B------:R-:W-:Y:S02]  /*0280*/  IADD3 R12, P2, R12, UR8, RZ ;  /* 0x000000080c0c7c10 */ /* 0x000fe4000ff5e0ff */
[----:B------:R-:W-:Y:S01]  /*0290*/  IADD3.X R7, R3, UR9, RZ, P1, !PT ;  /* 0x0000000903077c10 */ /* 0x000fe20008ffe4ff */
[----:B------:R-:W2:Y:S01]  /*02a0*/  LDG.E R17, desc[UR6][R16.64] ;  /* 0x0000000610117981 */ /* 0x000ea2000c1e1900 */
[----:B------:R-:W-:Y:S02]  /*02b0*/  IADD3.X R11, R13, UR5, RZ, P0, !PT ;  /* 0x000000050d0b7c10 */ /* 0x000fe400087fe4ff */
[----:B------:R-:W-:Y:S01]  /*02c0*/  IADD3.X R13, R13, UR9, RZ, P2, !PT ;  /* 0x000000090d0d7c10 */ /* 0x000fe200097fe4ff */
[----:B------:R2:W3:Y:S04]  /*02d0*/  LDG.E R8, desc[UR6][R8.64+0x100] ;  /* 0x0001000608087981 */ /* 0x0004e8000c1e1900 */
[----:B------:R-:W3:Y:S04]  /*02e0*/  LDG.E R7, desc[UR6][R6.64+0x100] ;  /* 0x0001000606077981 */ /* 0x000ee8000c1e1900 */
[----:B------:R-:W4:Y:S04]  /*02f0*/  LDG.E R10, desc[UR6][R10.64+0x200] ;  /* 0x000200060a0a7981 */ /* 0x000f28000c1e1900 */
[----:B------:R-:W4:Y:S01]  /*0300*/  LDG.E R13, desc[UR6][R12.64+0x200] ;  /* 0x000200060c0d7981 */ /* 0x000f22000c1e1900 */
[----:B------:R-:W1:Y:S03]  /*0310*/  LDC.64 R4, c[0x0][0x210] ;  /* 0x00008400ff047b82 */ /* 0x000e660000000a00 */
[----:B-1----:R-:W5:Y:S05]  /*0320*/  LDG.E R3, desc[UR6][R4.64] ;  /* 0x0000000604037981 */ /* 0x002f6a000c1e1900 */
[----:B------:R-:W1:Y:S01]  /*0330*/  S2UR UR5, SR_CgaCtaId ;  /* 0x00000000000579c3 */ /* 0x000e620000008800 */
[C---:B------:R-:W-:Y:S01]  /*0340*/  LOP3.LUT P0, RZ, R18.reuse, 0x1f, RZ, 0xc0, !PT ;  /* 0x0000001f12ff7812 */ /* 0x040fe2000780c0ff */
[----:B------:R-:W-:Y:S01]  /*0350*/  UMOV UR4, 0x400 ;  /* 0x0000040000047882 */ /* 0x000fe20000000000 */
[----:B------:R-:W-:Y:S01]  /*0360*/  ISETP.GE.AND P1, PT, R18, 0x2, PT ;  /* 0x000000021200780c */ /* 0x000fe20003f26270 */
[----:B-1----:R-:W-:Y:S01]  /*0370*/  UPRMT UR4, UR5, 0x654, UR4 ;  /* 0x0000065405047896 */ /* 0x002fe20008000004 */
[----:B--2---:R-:W-:-:S04]  /*0380*/  FADD R9, R14, -R17 ;  /* 0x800000110e097221 */ /* 0x004fc80000000000 */
[----:B------:R-:W-:Y:S01]  /*0390*/  FMUL R15, R9, R9 ;  /* 0x00000009090f7220 */ /* 0x000fe20000400000 */
[----:B---3--:R-:W-:-:S04]  /*03a0*/  FADD R8, R8, -R7 ;  /* 0x8000000708087221 */ /* 0x008fc80000000000 */
[----:B------:R-:W-:Y:S01]  /*03b0*/  FFMA R8, R8, R8, R15 ;  /* 0x0000000808087223 */ /* 0x000fe2000000000f */
[----:B----4-:R-:W-:-:S04]  /*03c0*/  FADD R9, R10, -R13 ;  /* 0x8000000d0a097221 */ /* 0x010fc80000000000 */
[----:B------:R-:W-:-:S05]  /*03d0*/  FFMA R8, R9, R9, R8 ;  /* 0x0000000909087223 */ /* 0x000fca0000000008 */
[----:B------:R-:W1:Y:S02]  /*03e0*/  SHFL.BFLY PT, R7, R8, 0x10, 0x1f ;  /* 0x0e001f0008077f89 */ /* 0x000e6400000e0000 */
[----:B-1----:R-:W-:-:S05]  /*03f0*/  FADD R7, R8, R7 ;  /* 0x0000000708077221 */ /* 0x002fca0000000000 */
[----:B------:R-:W1:Y:S02]  /*0400*/  SHFL.BFLY PT, R6, R7, 0x8, 0x1f ;  /* 0x0d001f0007067f89 */ /* 0x000e6400000e0000 */
[----:B-1----:R-:W-:-:S05]  /*0410*/  FADD R6, R7, R6 ;  /* 0x0000000607067221 */ /* 0x002fca0000000000 */
[----:B------:R-:W1:Y:S02]  /*0420*/  SHFL.BFLY PT, R9, R6, 0x4, 0x1f ;  /* 0x0c801f0006097f89 */ /* 0x000e6400000e0000 */
[----:B-1----:R-:W-:-:S05]  /*0430*/  FADD R9, R6, R9 ;  /* 0x0000000906097221 */ /* 0x002fca0000000000 */
[----:B------:R-:W1:Y:S02]  /*0440*/  SHFL.BFLY PT, R10, R9, 0x2, 0x1f ;  /* 0x0c401f00090a7f89 */ /* 0x000e6400000e0000 */
[----:B-1----:R-:W-:-:S05]  /*0450*/  FADD R10, R9, R10 ;  /* 0x0000000a090a7221 */ /* 0x002fca0000000000 */
[----:B------:R-:W1:Y:S01]  /*0460*/  SHFL.BFLY PT, R11, R10, 0x1, 0x1f ;  /* 0x0c201f000a0b7f89 */ /* 0x000e6200000e0000 */
[----:B------:R-:W-:-:S04]  /*0470*/  SHF.R.U32.HI R7, RZ, 0x3, R18 ;  /* 0x00000003ff077819 */ /* 0x000fc80000011612 */
[----:B------:R-:W-:Y:S01]  /*0480*/  LOP3.LUT R6, R7, 0x4, RZ, 0xc0, !PT ;  /* 0x0000000407067812 */ /* 0x000fe200078ec0ff */
[----:B-1----:R-:W-:-:S05]  /*0490*/  FADD R11, R10, R11 ;  /* 0x0000000b0a0b7221 */ /* 0x002fca0000000000 */
[----:B------:R-:W-:Y:S01]  /*04a0*/  @!P0 STS [R6+UR4], R11 ;  /* 0x0000000b06008988 */ /* 0x000fe20008000804 */
[C---:B------:R-:W-:Y:S01]  /*04b0*/  LEA R7, R18.reuse, UR4, 0x2 ;  /* 0x0000000412077c11 */ /* 0x040fe2000f8e10ff */
[----:B------:R-:W-:Y:S06]  /*04c0*/  BAR.SYNC.DEFER_BLOCKING 0x0 ;  /* 0x0000000000007b1d */ /* 0x000fec0000010000 */
[----:B------:R-:W1:Y:S01]  /*04d0*/  @!P1 LDS R2, [R7] ;  /* 0x0000000007029984 */ /* 0x000e620000000800 */
[----:B------:R-:W-:-:S04]  /*04e0*/  LOP3.LUT R8, R18, 0x1, RZ, 0xc0, !PT ;  /* 0x0000000112087812 */ /* 0x000fc800078ec0ff */
[----:B------:R-:W-:-:S04]  /*04f0*/  ISETP.NE.U32.AND P0, PT, R8, 0x1, PT ;  /* 0x000000010800780c */ /* 0x000fc80003f05070 */
[----:B------:R-:W-:Y:S01]  /*0500*/  ISETP.LT.AND P0, PT, R18, 0x2, P0 ;  /* 0x000000021200780c */ /* 0x000fe20000701270 */
[----:B-1----:R-:W1:Y:S02]  /*0510*/  SHFL.BFLY PT, R9, R2, 0x1, 0x1f ;  /* 0x0c201f0002097f89 */ /* 0x002e6400000e0000 */
[----:B-1----:R-:W-:-:S10]  /*0520*/  FADD R8, R2, R9 ;  /* 0x0000000902087221 */ /* 0x002fd40000000000 */
[----:B------:R-:W-:Y:S01]  /*0530*/  @P0 STS [R7], R8 ;  /* 0x0000000807000388 */ /* 0x000fe20000000800 */
[----:B------:R-:W-:Y:S06]  /*0540*/  BAR.SYNC.DEFER_BLOCKING 0x0 ;  /* 0x0000000000007b1d */ /* 0x000fec0000010000 */
[----:B------:R-:W1:Y:S01]  /*0550*/  LDS R9, [UR4] ;  /* 0x00000004ff097984 */ /* 0x000e620008000800 */
[----:B------:R-:W-:Y:S01]  /*0560*/  HFMA2.MMA R10, -RZ, RZ, 0.9580078125, -0.052093505859375 ;  /* 0x3baaaaabff0a7435 */ /* 0x000fe200000001ff */
[----:B------:R-:W-:-:S04]  /*0570*/  IMAD.MOV.U32 R6, RZ, RZ, 0x3c800000 ;  /* 0x3c800000ff067424 */ /* 0x000fc800078e00ff */
[----:B-----5:R-:W-:Y:S01]  /*0580*/  FFMA R3, R3, R6, 1 ;  /* 0x3f80000003037423 */ /* 0x020fe20000000006 */
[----:B------:R-:W-:Y:S04]  /*0590*/  BAR.SYNC.DEFER_BLOCKING 0x0 ;  /* 0x0000000000007b1d */ /* 0x000fe80000010000 */
[----:B------:R-:W-:Y:S01]  /*05a0*/  FSETP.GEU.AND P0, PT, R3, 1.175494350822287508e-38, PT ;  /* 0x008000000300780b */ /* 0x000fe20003f0e000 */
[----:B-1----:R-:W-:-:S05]  /*05b0*/  FFMA R2, R9, R10, 1 ;  /* 0x3f80000009027423 */ /* 0x002fca000000000a */
[----:B------:R-:W-:-:S07]  /*05c0*/  FSETP.GEU.AND P1, PT, R2, 1.175494350822287508e-38, PT ;  /* 0x008000000200780b */ /* 0x000fce0003f2e000 */
[----:B------:R-:W-:-:S04]  /*05d0*/  @!P0 FMUL R3, R3, 8388608 ;  /* 0x4b00000003038820 */ /* 0x000fc80000400000 */
[----:B------:R-:W-:Y:S02]  /*05e0*/  VIADD R8, R3, 0xc0d55555 ;  /* 0xc0d5555503087836 */ /* 0x000fe40000000000 */
[----:B------:R-:W-:-:S03]  /*05f0*/  @!P1 FMUL R2, R2, 8388608 ;  /* 0x4b00000002029820 */ /* 0x000fc60000400000 */
[----:B------:R-:W-:Y:S02]  /*0600*/  LOP3.LUT R8, R8, 0xff800000, RZ, 0xc0, !PT ;  /* 0xff80000008087812 */ /* 0x000fe400078ec0ff */
[----:B------:R-:W-:-:S04]  /*0610*/  IADD3 R9, R2, -0x3f2aaaab, RZ ;  /* 0xc0d5555502097810 */ /* 0x000fc80007ffe0ff */
[----:B------:R-:W-:Y:S01]  /*0620*/  LOP3.LUT R9, R9, 0xff800000, RZ, 0xc0, !PT ;  /* 0xff80000009097812 */ /* 0x000fe200078ec0ff */
[----:B------:R-:W-:-:S03]  /*0630*/  IMAD.IADD R6, R3, 0x1, -R8 ;  /* 0x0000000103067824 */ /* 0x000fc600078e0a08 */
[----:B------:R-:W-:Y:S01]  /*0640*/  IADD3 R7, R2, -R9, RZ ;  /* 0x8000000902077210 */ /* 0x000fe20007ffe0ff */
[----:B------:R-:W-:Y:S02]  /*0650*/  IMAD.MOV.U32 R10, RZ, RZ, 0x3e055027 ;  /* 0x3e055027ff0a7424 */ /* 0x000fe400078e00ff */
[----:B------:R-:W-:Y:S02]  /*0660*/  FADD R6, R6, -1 ;  /* 0xbf80000006067421 */ /* 0x000fe40000000000 */
[----:B------:R-:W-:Y:S02]  /*0670*/  FADD R7, R7, -1 ;  /* 0xbf80000007077421 */ /* 0x000fe40000000000 */
[CC--:B------:R-:W-:Y:S02]  /*0680*/  FFMA.FTZ R11, R6.reuse, -R10.reuse, 0.14084610342979431152 ;  /* 0x3e1039f6060b7423 */ /* 0x0c0fe4000001080a */
[----:B------:R-:W-:Y:S02]  /*0690*/  FFMA.FTZ R10, R7, -R10, 0.14084610342979431152 ;  /* 0x3e1039f6070a7423 */ /* 0x000fe4000001080a */
[----:B------:R-:W-:-:S02]  /*06a0*/  FFMA.FTZ R11, R6, R11, -0.12148627638816833496 ;  /* 0xbdf8cdcc060b7423 */ /* 0x000fc4000001000b */
[C---:B------:R-:W-:Y:S02]  /*06b0*/  FFMA.FTZ R10, R7.reuse, R10, -0.12148627638816833496 ;  /* 0xbdf8cdcc070a7423 */ /* 0x040fe4000001000a */
[C---:B------:R-:W-:Y:S02]  /*06c0*/  FFMA.FTZ R11, R6.reuse, R11, 0.13980610668659210205 ;  /* 0x3e0f2955060b7423 */ /* 0x040fe4000001000b */
[C---:B------:R-:W-:Y:S02]  /*06d0*/  FFMA.FTZ R10, R7.reuse, R10, 0.13980610668659210205 ;  /* 0x3e0f2955070a7423 */ /* 0x040fe4000001000a */
[C---:B------:R-:W-:Y:S02]  /*06e0*/  FFMA.FTZ R11, R6.reuse, R11, -0.16684235632419586182 ;  /* 0xbe2ad8b9060b7423 */ /* 0x040fe4000001000b */
[----:B------:R-:W-:Y:S02]  /*06f0*/  FFMA.FTZ R10, R7, R10, -0.16684235632419586182 ;  /* 0xbe2ad8b9070a7423 */ /* 0x000fe4000001000a */
[----:B------:R-:W-:-:S02]  /*0700*/  FFMA.FTZ R11, R6, R11, 0.20012299716472625732 ;  /* 0x3e4ced0b060b7423 */ /* 0x000fc4000001000b */
[C---:B------:R-:W-:Y:S02]  /*0710*/  FFMA.FTZ R10, R7.reuse, R10, 0.20012299716472625732 ;  /* 0x3e4ced0b070a7423 */ /* 0x040fe4000001000a */
[C---:B------:R-:W-:Y:S02]  /*0720*/  FFMA.FTZ R11, R6.reuse, R11, -0.24999669194221496582 ;  /* 0xbe7fff22060b7423 */ /* 0x040fe4000001000b */
[C---:B------:R-:W-:Y:S02]  /*0730*/  FFMA.FTZ R12, R7.reuse, R10, -0.24999669194221496582 ;  /* 0xbe7fff22070c7423 */ /* 0x040fe4000001000a */
[----:B------:R-:W-:Y:S01]  /*0740*/  FFMA.FTZ R11, R6, R11, 0.33333182334899902344 ;  /* 0x3eaaaa78060b7423 */ /* 0x000fe2000001000b */
[----:B------:R-:W-:Y:S01]  /*0750*/  ISETP.GE.U32.AND P2, PT, R2, 0x7f800000, PT ;  /* 0x7f8000000200780c */ /* 0x000fe20003f46070 */
[C---:B------:R-:W-:Y:S02]  /*0760*/  FFMA.FTZ R12, R7.reuse, R12, 0.33333182334899902344 ;  /* 0x3eaaaa78070c7423 */ /* 0x040fe4000001000c */
[C---:B------:R-:W-:Y:S01]  /*0770*/  FFMA.FTZ R11, R6.reuse, R11, -0.5 ;  /* 0xbf000000060b7423 */ /* 0x040fe2000001000b */
[----:B------:R-:W-:Y:S01]  /*0780*/  FSEL R10, RZ, -23, P0 ;  /* 0xc1b80000ff0a7808 */ /* 0x000fe20000000000 */
[----:B------:R-:W-:Y:S01]  /*0790*/  FFMA.FTZ R14, R7, R12, -0.5 ;  /* 0xbf000000070e7423 */ /* 0x000fe2000001000c */
[----:B------:R-:W-:Y:S01]  /*07a0*/  ISETP.GE.U32.AND P0, PT, R3, 0x7f800000, PT ;  /* 0x7f8000000300780c */ /* 0x000fe20003f06070 */
[C---:B------:R-:W-:Y:S01]  /*07b0*/  FMUL R11, R6.reuse, R11 ;  /* 0x0000000b060b7220 */ /* 0x040fe20000400000 */
[----:B------:R-:W-:Y:S01]  /*07c0*/  FSEL R12, RZ, -23, P1 ;  /* 0xc1b80000ff0c7808 */ /* 0x000fe20000800000 */
[----:B------:R-:W-:Y:S01]  /*07d0*/  FMUL R14, R7, R14 ;  /* 0x0000000e070e7220 */ /* 0x000fe20000400000 */
[----:B------:R-:W-:Y:S01]  /*07e0*/  I2FP.F32.S32 R13, R9 ;  /* 0x00000009000d7245 */ /* 0x000fe20000201400 */
[----:B------:R-:W-:-:S02]  /*07f0*/  FFMA.FTZ R6, R6, R11, R6 ;  /* 0x0000000b06067223 */ /* 0x000fc40000010006 */
[----:B------:R-:W-:Y:S01]  /*0800*/  @P2 MOV R11, 0x7f800000 ;  /* 0x7f800000000b2802 */ /* 0x000fe20000000f00 */
[----:B------:R-:W-:Y:S01]  /*0810*/  FFMA.FTZ R7, R7, R14, R7 ;  /* 0x0000000e07077223 */ /* 0x000fe20000010007 */
[----:B------:R-:W-:Y:S01]  /*0820*/  I2FP.F32.S32 R9, R8 ;  /* 0x0000000800097245 */ /* 0x000fe20000201400 */
[----:B------:R-:W-:-:S04]  /*0830*/  FFMA.FTZ R12, R13, 1.1920928955078125e-07, R12 ;  /* 0x340000000d0c7823 */ /* 0x000fc8000001000c */
[----:B------:R-:W-:Y:S01]  /*0840*/  FFMA.FTZ R7, R12, 0.69314718246459960938, R7 ;  /* 0x3f3172180c077823 */ /* 0x000fe20000010007 */
[----:B------:R-:W-:Y:S01]  /*0850*/  @P2 FFMA.FTZ R7, R2, R11, +INF ;  /* 0x7f80000002072423 */ /* 0x000fe2000001000b */
[----:B------:R-:W-:Y:S01]  /*0860*/  FFMA.FTZ R9, R9, 1.1920928955078125e-07, R10 ;  /* 0x3400000009097823 */ /* 0x000fe2000001000a */
[----:B------:R-:W-:Y:S02]  /*0870*/  @P0 MOV R8, 0x7f800000 ;  /* 0x7f80000000080802 */ /* 0x000fe40000000f00 */
[----:B------:R-:W-:Y:S01]  /*0880*/  ISETP.NE.AND P2, PT, R0, RZ, PT ;  /* 0x000000ff0000720c */ /* 0x000fe20003f45270 */
[----:B------:R-:W-:Y:S01]  /*0890*/  FFMA.FTZ R6, R9, 0.69314718246459960938, R6 ;  /* 0x3f31721809067823 */ /* 0x000fe20000010006 */
[----:B------:R-:W-:Y:S01]  /*08a0*/  FMUL R7, R7, 0.30000001192092895508 ;  /* 0x3e99999a07077820 */ /* 0x000fe20000400000 */
[C---:B------:R-:W-:Y:S01]  /*08b0*/  @P0 FFMA.FTZ R6, R3.reuse, R8, +INF ;  /* 0x7f80000003060423 */ /* 0x040fe20000010008 */
[----:B------:R-:W-:Y:S02]  /*08c0*/  FSETP.NEU.AND P1, PT, R3, RZ, PT ;  /* 0x000000ff0300720b */ /* 0x000fe40003f2d000 */
[----:B------:R-:W-:-:S02]  /*08d0*/  FSETP.NEU.AND P0, PT, R2, RZ, PT ;  /* 0x000000ff0200720b */ /* 0x000fc40003f0d000 */
[----:B------:R-:W-:Y:S02]  /*08e0*/  FSEL R6, R6, -INF , P1 ;  /* 0xff80000006067808 */ /* 0x000fe40000800000 */
[----:B------:R-:W-:-:S05]  /*08f0*/  FSEL R7, R7, -INF , P0 ;  /* 0xff80000007077808 */ /* 0x000fca0000000000 */
[----:B------:R-:W-:Y:S01]  /*0900*/  FADD R7, R6, R7 ;  /* 0x0000000706077221 */ /* 0x000fe20000000000 */
[----:B------:R-:W-:Y:S06]  /*0910*/  @P2 EXIT ;  /* 0x000000000000294d */ /* 0x000fec0003800000 */
[----:B------:R-:W-:Y:S01]  /*0920*/  STG.E desc[UR6][R4.64], R7 ;  /* 0x0000000704007986 */ /* 0x000fe2000c101906 */
[----:B------:R-:W-:Y:S05]  /*0930*/  EXIT ;  /* 0x000000000000794d */ /* 0x000fea0003800000 */
.L_x_0:
[----:B------:R-:W-:-:S00]  /*0940*/  BRA `(.L_x_0) ;  /* 0xfffffffc00fc7947 */ /* 0x000fc0000383ffff */
[----:B------:R-:W-:-:S00]  /*0950*/  NOP ;  /* 0x0000000000007918 */ /* 0x000fc00000000000 */
        /* <DEDUP_REMOVED lines=10> */
.L_x_1:


//--------------------- .nv.global.init           --------------------------
	.section	.nv.global.init,"aw",@progbits
.nv.global.init:
	.type		_$_str,@object
	.size		_$_str,(.L_0 - _$_str)
_$_str:
        /*0000*/ 	.byte	0x5f, 0x5f, 0x43, 0x55, 0x44, 0x41, 0x5f, 0x46, 0x54, 0x5a, 0x00
.L_0:


//--------------------- .nv.shared.triton_per_fused_add_log_mse_loss_mul_1 --------------------------
	.section	.nv.shared.triton_per_fused_add_log_mse_loss_mul_1,"aw",@nobits
	.sectionflags	@""
	.align	16
	.zero		1024


//--------------------- .nv.constant0.triton_per_fused_add_log_mse_loss_mul_1 --------------------------
	.section	.nv.constant0.triton_per_fused_add_log_mse_loss_mul_1,"a",@progbits
	.sectionflags	@""
	.align	4
.nv.constant0.triton_per_fused_add_log_mse_loss_mul_1:
	.zero		556
